	.headerflags	@"EF_CUDA_TEXMODE_UNIFIED EF_CUDA_64BIT_ADDRESS EF_CUDA_ACCELERATORS EF_CUDA_SM90 EF_CUDA_VIRTUAL_SM(EF_CUDA_SM90)"
	.elftype	@"ET_EXEC"


//--------------------- .nv.info                  --------------------------
	.section	.nv.info,"",@"SHT_CUDA_INFO"
	.align	4


	//----- nvinfo : EIATTR_REGCOUNT
	.align		4
        /*0000*/ 	.byte	0x04, 0x2f
        /*0002*/ 	.short	(.L_1 - .L_0)
	.align		4
.L_0:
        /*0004*/ 	.word	index@(triton_poi_fused__to_copy_2)
        /*0008*/ 	.word	0x0000000a


	//----- nvinfo : EIATTR_MIN_STACK_SIZE
	.align		4
.L_1:
        /*000c*/ 	.byte	0x04, 0x12
        /*000e*/ 	.short	(.L_3 - .L_2)
	.align		4
.L_2:
        /*0010*/ 	.word	index@(triton_poi_fused__to_copy_2)
        /*0014*/ 	.word	0x00000000


	//----- nvinfo : EIATTR_FRAME_SIZE
	.align		4
.L_3:
        /*0018*/ 	.byte	0x04, 0x11
        /*001a*/ 	.short	(.L_5 - .L_4)
	.align		4
.L_4:
        /*001c*/ 	.word	index@(triton_poi_fused__to_copy_2)
        /*0020*/ 	.word	0x00000000


	//----- nvinfo : EIATTR_MIN_STACK_SIZE
	.align		4
.L_5:
        /*0024*/ 	.byte	0x04, 0x12
        /*0026*/ 	.short	(.L_7 - .L_6)
	.align		4
.L_6:
        /*0028*/ 	.word	index@(triton_poi_fused__to_copy_2)
        /*002c*/ 	.word	0x00000000
.L_7:


//--------------------- .nv.info.triton_poi_fused__to_copy_2 --------------------------
	.section	.nv.info.triton_poi_fused__to_copy_2,"",@"SHT_CUDA_INFO"
	.sectionflags	@""
	.align	4


	//----- nvinfo : EIATTR_CUDA_API_VERSION
	.align		4
        /*0000*/ 	.byte	0x04, 0x37
        /*0002*/ 	.short	(.L_9 - .L_8)
.L_8:
        /*0004*/ 	.word	0x0000007c


	//----- nvinfo : EIATTR_KPARAM_INFO
	.align		4
.L_9:
        /*0008*/ 	.byte	0x04, 0x17
        /*000a*/ 	.short	(.L_11 - .L_10)
.L_10:
        /*000c*/ 	.word	0x00000000
        /*0010*/ 	.short	0x0001
        /*0012*/ 	.short	0x0008
        /*0014*/ 	.byte	0x00, 0xf0, 0x11, 0x00


	//----- nvinfo : EIATTR_KPARAM_INFO
	.align		4
.L_11:
        /*0018*/ 	.byte	0x04, 0x17
        /*001a*/ 	.short	(.L_13 - .L_12)
.L_12:
        /*001c*/ 	.word	0x00000000
        /*0020*/ 	.short	0x0000
        /*0022*/ 	.short	0x0000
        /*0024*/ 	.byte	0x00, 0xf4, 0x21, 0x00


	//----- nvinfo : EIATTR_SPARSE_MMA_MASK
	.align		4
.L_13:
        /*0028*/ 	.byte	0x03, 0x50
        /*002a*/ 	.short	0x0000


	//----- nvinfo : EIATTR_MAXREG_COUNT
	.align		4
        /*002c*/ 	.byte	0x03, 0x1b
        /*002e*/ 	.short	0x00ff


	//----- nvinfo : EIATTR_EXIT_INSTR_OFFSETS
	.align		4
        /*0030*/ 	.byte	0x04, 0x1c
        /*0032*/ 	.short	(.L_15 - .L_14)


	//   ....[0]....
.L_14:
        /*0034*/ 	.word	0x00000100


	//   ....[1]....
        /*0038*/ 	.word	0x00000130


	//----- nvinfo : EIATTR_REQNTID
	.align		4
.L_15:
        /*003c*/ 	.byte	0x04, 0x10
        /*003e*/ 	.short	(.L_17 - .L_16)
.L_16:
        /*0040*/ 	.word	0x00000020
        /*0044*/ 	.word	0x00000001
        /*0048*/ 	.word	0x00000001


	//----- nvinfo : EIATTR_CBANK_PARAM_SIZE
	.align		4
.L_17:
        /*004c*/ 	.byte	0x03, 0x19
        /*004e*/ 	.short	0x000c


	//----- nvinfo : EIATTR_PARAM_CBANK
	.align		4
        /*0050*/ 	.byte	0x04, 0x0a
        /*0052*/ 	.short	(.L_19 - .L_18)
	.align		4
.L_18:
        /*0054*/ 	.word	index@(.nv.constant0.triton_poi_fused__to_copy_2)
        /*0058*/ 	.short	0x0210
        /*005a*/ 	.short	0x000c


	//----- nvinfo : EIATTR_SW_WAR
	.align		4
.L_19:
        /*005c*/ 	.byte	0x04, 0x36
        /*005e*/ 	.short	(.L_21 - .L_20)
.L_20:
        /*0060*/ 	.word	0x00000008
.L_21:


//--------------------- .nv.callgraph             --------------------------
	.section	.nv.callgraph,"",@"SHT_CUDA_CALLGRAPH"
	.align	4
	.sectionentsize	8
	.align		4
        /*0000*/ 	.word	0x00000000
	.align		4
        /*0004*/ 	.word	0xffffffff
	.align		4
        /*0008*/ 	.word	0x00000000
	.align		4
        /*000c*/ 	.word	0xfffffffe
	.align		4
        /*0010*/ 	.word	0x00000000
	.align		4
        /*0014*/ 	.word	0xfffffffd
	.align		4
        /*0018*/ 	.word	0x00000000
	.align		4
        /*001c*/ 	.word	0xfffffffc


//--------------------- .text.triton_poi_fused__to_copy_2 --------------------------
	.section	.text.triton_poi_fused__to_copy_2,"ax",@progbits
	.align	128
        .global         triton_poi_fused__to_copy_2
        .type           triton_poi_fused__to_copy_2,@function
        .size           triton_poi_fused__to_copy_2,(.L_x_1 - triton_poi_fused__to_copy_2)
        .other          triton_poi_fused__to_copy_2,@"STO_CUDA_ENTRY STV_DEFAULT"
triton_poi_fused__to_copy_2:
.text.triton_poi_fused__to_copy_2:
[----:B------:R-:W0:Y:S02]  /*0000*/  LDC R1, c[0x0][0x28] ;  /* 0x00000a00ff017b82 */ /* 0x000e240000000800 */
[----:B------:R-:W1:Y:S01]  /*0010*/  S2R R6, SR_TID.X ;  /* 0x0000000000067919 */ /* 0x000e620000002100 */
[----:B------:R-:W-:Y:S01]  /*0020*/  IMAD.MOV.U32 R7, RZ, RZ, 0x3e800000 ;  /* 0x3e800000ff077424 */ /* 0x000fe200078e00ff */
[----:B------:R-:W2:Y:S01]  /*0030*/  LDC.64 R2, c[0x0][0x210] ;  /* 0x00008400ff027b82 */ /* 0x000ea20000000a00 */
[----:B------:R-:W3:Y:S01]  /*0040*/  S2R R5, SR_CTAID.X ;  /* 0x0000000000057919 */ /* 0x000ee20000002500 */
[C---:B-1----:R-:W-:Y:S02]  /*0050*/  LOP3.LUT R0, R6.reuse, 0x3, RZ, 0xc0, !PT ;  /* 0x0000000306007812 */ /* 0x042fe400078ec0ff */
[----:B------:R-:W-:-:S03]  /*0060*/  LOP3.LUT P0, RZ, R6, 0x1c, RZ, 0xc0, !PT ;  /* 0x0000001c06ff7812 */ /* 0x000fc6000780c0ff */
[----:B---3--:R-:W-:-:S04]  /*0070*/  IMAD R5, R5, 0x4, R0 ;  /* 0x0000000405057824 */ /* 0x008fc800078e0200 */
[C---:B--2---:R-:W-:Y:S01]  /*0080*/  IMAD.WIDE R2, R5.reuse, 0x8, R2 ;  /* 0x0000000805027825 */ /* 0x044fe200078e0202 */
[----:B------:R-:W-:Y:S02]  /*0090*/  I2FP.F32.S32 R0, R5 ;  /* 0x0000000500007245 */ /* 0x000fe40000201400 */
[----:B------:R-:W-:-:S03]  /*00a0*/  ISETP.LT.AND P0, PT, R5, 0x4, !P0 ;  /* 0x000000040500780c */ /* 0x000fc60004701270 */
[----:B------:R-:W-:-:S04]  /*00b0*/  FADD R0, R0, 0.5 ;  /* 0x3f00000000007421 */ /* 0x000fc80000000000 */
[----:B------:R-:W-:-:S05]  /*00c0*/  FFMA R0, R0, R7, -0.5 ;  /* 0xbf00000000007423 */ /* 0x000fca0000000007 */
[----:B------:R-:W-:-:S04]  /*00d0*/  FMNMX R0, RZ, R0, !PT ;  /* 0x00000000ff007209 */ /* 0x000fc80007800000 */
[----:B------:R-:W1:Y:S02]  /*00e0*/  F2I.TRUNC.NTZ R4, R0 ;  /* 0x0000000000047305 */ /* 0x000e64000020f100 */
[----:B-1----:R-:W-:Y:S01]  /*00f0*/  SHF.R.S32.HI R5, RZ, 0x1f, R4 ;  /* 0x0000001fff057819 */ /* 0x002fe20000011404 */
[----:B------:R-:W-:Y:S06]  /*0100*/  @!P0 EXIT ;  /* 0x000000000000894d */ /* 0x000fec0003800000 */
[----:B------:R-:W-:Y:S02]  /*0110*/  ULDC.64 UR4, c[0x0][0x208] ;  /* 0x0000820000047ab9 */ /* 0x000fe40000000a00 */
[----:B------:R-:W-:Y:S01]  /*0120*/  STG.E.64 desc[UR4][R2.64], R4 ;  /* 0x0000000402007986 */ /* 0x000fe2000c101b04 */
[----:B------:R-:W-:Y:S05]  /*0130*/  EXIT ;  /* 0x000000000000794d */ /* 0x000fea0003800000 */
.L_x_0:
[----:B------:R-:W-:-:S00]  /*0140*/  BRA `(.L_x_0) ;  /* 0xfffffffc00fc7947 */ /* 0x000fc0000383ffff */
[----:B------:R-:W-:-:S00]  /*0150*/  NOP ;  /* 0x0000000000007918 */ /* 0x000fc00000000000 */
        /* <DEDUP_REMOVED lines=10> */
.L_x_1:


//--------------------- .nv.constant0.triton_poi_fused__to_copy_2 --------------------------
	.section	.nv.constant0.triton_poi_fused__to_copy_2,"a",@progbits
	.sectionflags	@""
	.align	4
.nv.constant0.triton_poi_fused__to_copy_2:
	.zero		540
